//
// Generated by NVIDIA NVVM Compiler
//
// Compiler Build ID: CL-36424714
// Cuda compilation tools, release 13.0, V13.0.88
// Based on NVVM 20.0.0
//

.version 9.0
.target sm_100
.address_size 64

	// .globl	_Z21MatrixMulKernelSharedPfS_S_iii
// _ZZ21MatrixMulKernelSharedPfS_S_iiiE6blockM has been demoted
// _ZZ21MatrixMulKernelSharedPfS_S_iiiE6blockN has been demoted

.visible .entry _Z21MatrixMulKernelSharedPfS_S_iii(
	.param .u64 .ptr .align 1 _Z21MatrixMulKernelSharedPfS_S_iii_param_0,
	.param .u64 .ptr .align 1 _Z21MatrixMulKernelSharedPfS_S_iii_param_1,
	.param .u64 .ptr .align 1 _Z21MatrixMulKernelSharedPfS_S_iii_param_2,
	.param .u32 _Z21MatrixMulKernelSharedPfS_S_iii_param_3,
	.param .u32 _Z21MatrixMulKernelSharedPfS_S_iii_param_4,
	.param .u32 _Z21MatrixMulKernelSharedPfS_S_iii_param_5
)
{
	.reg .pred 	%p<7>;
	.reg .b32 	%r<30>;
	.reg .b32 	%f<105>;
	.reg .b64 	%rd<13>;
	.reg .b64 	%fd<5>;
	// demoted variable
	.shared .align 4 .b8 _ZZ21MatrixMulKernelSharedPfS_S_iiiE6blockM[4096];
	// demoted variable
	.shared .align 4 .b8 _ZZ21MatrixMulKernelSharedPfS_S_iiiE6blockN[4096];
	ld.param.u64 	%rd3, [_Z21MatrixMulKernelSharedPfS_S_iii_param_0];
	ld.param.u64 	%rd4, [_Z21MatrixMulKernelSharedPfS_S_iii_param_1];
	ld.param.u64 	%rd5, [_Z21MatrixMulKernelSharedPfS_S_iii_param_2];
	ld.param.u32 	%r12, [_Z21MatrixMulKernelSharedPfS_S_iii_param_3];
	ld.param.u32 	%r13, [_Z21MatrixMulKernelSharedPfS_S_iii_param_4];
	ld.param.u32 	%r14, [_Z21MatrixMulKernelSharedPfS_S_iii_param_5];
	mov.u32 	%r15, %ctaid.x;
	mov.u32 	%r16, %ntid.x;
	mov.u32 	%r1, %tid.x;
	mad.lo.s32 	%r2, %r15, %r16, %r1;
	mov.u32 	%r17, %ctaid.y;
	mov.u32 	%r18, %ntid.y;
	mov.u32 	%r3, %tid.y;
	mad.lo.s32 	%r4, %r17, %r18, %r3;
	cvt.rn.f64.s32 	%fd2, %r13;
	mul.f64 	%fd3, %fd2, 0d3FA0000000000000;
	cvt.rpi.f64.f64 	%fd1, %fd3;
	setp.leu.f64 	%p2, %fd1, 0d0000000000000000;
	mov.f32 	%f104, 0f00000000;
	@%p2 bra 	$L__BB0_5;
	setp.lt.s32 	%p3, %r2, %r12;
	setp.lt.s32 	%p4, %r4, %r14;
	and.pred  	%p1, %p3, %p4;
	mad.lo.s32 	%r5, %r13, %r2, %r1;
	shl.b32 	%r20, %r1, 7;
	mov.u32 	%r21, _ZZ21MatrixMulKernelSharedPfS_S_iiiE6blockM;
	add.s32 	%r6, %r21, %r20;
	shl.b32 	%r22, %r3, 2;
	add.s32 	%r7, %r6, %r22;
	mov.u32 	%r23, _ZZ21MatrixMulKernelSharedPfS_S_iiiE6blockN;
	add.s32 	%r9, %r23, %r22;
	add.s32 	%r8, %r9, %r20;
	cvta.to.global.u64 	%rd1, %rd3;
	cvta.to.global.u64 	%rd2, %rd4;
	mov.f32 	%f104, 0f00000000;
	mov.b32 	%r29, 0;
	not.pred 	%p5, %p1;
$L__BB0_2:
	@%p5 bra 	$L__BB0_4;
	shl.b32 	%r24, %r29, 5;
	add.s32 	%r25, %r5, %r24;
	mul.wide.s32 	%rd6, %r25, 4;
	add.s64 	%rd7, %rd1, %rd6;
	ld.global.f32 	%f6, [%rd7];
	st.shared.f32 	[%r7], %f6;
	add.s32 	%r26, %r24, %r1;
	mad.lo.s32 	%r27, %r26, %r14, %r4;
	mul.wide.s32 	%rd8, %r27, 4;
	add.s64 	%rd9, %rd2, %rd8;
	ld.global.f32 	%f7, [%rd9];
	st.shared.f32 	[%r8], %f7;
$L__BB0_4:
	bar.sync 	0;
	ld.shared.f32 	%f8, [%r6];
	ld.shared.f32 	%f9, [%r9];
	fma.rn.f32 	%f10, %f8, %f9, %f104;
	ld.shared.f32 	%f11, [%r6+4];
	ld.shared.f32 	%f12, [%r9+128];
	fma.rn.f32 	%f13, %f11, %f12, %f10;
	ld.shared.f32 	%f14, [%r6+8];
	ld.shared.f32 	%f15, [%r9+256];
	fma.rn.f32 	%f16, %f14, %f15, %f13;
	ld.shared.f32 	%f17, [%r6+12];
	ld.shared.f32 	%f18, [%r9+384];
	fma.rn.f32 	%f19, %f17, %f18, %f16;
	ld.shared.f32 	%f20, [%r6+16];
	ld.shared.f32 	%f21, [%r9+512];
	fma.rn.f32 	%f22, %f20, %f21, %f19;
	ld.shared.f32 	%f23, [%r6+20];
	ld.shared.f32 	%f24, [%r9+640];
	fma.rn.f32 	%f25, %f23, %f24, %f22;
	ld.shared.f32 	%f26, [%r6+24];
	ld.shared.f32 	%f27, [%r9+768];
	fma.rn.f32 	%f28, %f26, %f27, %f25;
	ld.shared.f32 	%f29, [%r6+28];
	ld.shared.f32 	%f30, [%r9+896];
	fma.rn.f32 	%f31, %f29, %f30, %f28;
	ld.shared.f32 	%f32, [%r6+32];
	ld.shared.f32 	%f33, [%r9+1024];
	fma.rn.f32 	%f34, %f32, %f33, %f31;
	ld.shared.f32 	%f35, [%r6+36];
	ld.shared.f32 	%f36, [%r9+1152];
	fma.rn.f32 	%f37, %f35, %f36, %f34;
	ld.shared.f32 	%f38, [%r6+40];
	ld.shared.f32 	%f39, [%r9+1280];
	fma.rn.f32 	%f40, %f38, %f39, %f37;
	ld.shared.f32 	%f41, [%r6+44];
	ld.shared.f32 	%f42, [%r9+1408];
	fma.rn.f32 	%f43, %f41, %f42, %f40;
	ld.shared.f32 	%f44, [%r6+48];
	ld.shared.f32 	%f45, [%r9+1536];
	fma.rn.f32 	%f46, %f44, %f45, %f43;
	ld.shared.f32 	%f47, [%r6+52];
	ld.shared.f32 	%f48, [%r9+1664];
	fma.rn.f32 	%f49, %f47, %f48, %f46;
	ld.shared.f32 	%f50, [%r6+56];
	ld.shared.f32 	%f51, [%r9+1792];
	fma.rn.f32 	%f52, %f50, %f51, %f49;
	ld.shared.f32 	%f53, [%r6+60];
	ld.shared.f32 	%f54, [%r9+1920];
	fma.rn.f32 	%f55, %f53, %f54, %f52;
	ld.shared.f32 	%f56, [%r6+64];
	ld.shared.f32 	%f57, [%r9+2048];
	fma.rn.f32 	%f58, %f56, %f57, %f55;
	ld.shared.f32 	%f59, [%r6+68];
	ld.shared.f32 	%f60, [%r9+2176];
	fma.rn.f32 	%f61, %f59, %f60, %f58;
	ld.shared.f32 	%f62, [%r6+72];
	ld.shared.f32 	%f63, [%r9+2304];
	fma.rn.f32 	%f64, %f62, %f63, %f61;
	ld.shared.f32 	%f65, [%r6+76];
	ld.shared.f32 	%f66, [%r9+2432];
	fma.rn.f32 	%f67, %f65, %f66, %f64;
	ld.shared.f32 	%f68, [%r6+80];
	ld.shared.f32 	%f69, [%r9+2560];
	fma.rn.f32 	%f70, %f68, %f69, %f67;
	ld.shared.f32 	%f71, [%r6+84];
	ld.shared.f32 	%f72, [%r9+2688];
	fma.rn.f32 	%f73, %f71, %f72, %f70;
	ld.shared.f32 	%f74, [%r6+88];
	ld.shared.f32 	%f75, [%r9+2816];
	fma.rn.f32 	%f76, %f74, %f75, %f73;
	ld.shared.f32 	%f77, [%r6+92];
	ld.shared.f32 	%f78, [%r9+2944];
	fma.rn.f32 	%f79, %f77, %f78, %f76;
	ld.shared.f32 	%f80, [%r6+96];
	ld.shared.f32 	%f81, [%r9+3072];
	fma.rn.f32 	%f82, %f80, %f81, %f79;
	ld.shared.f32 	%f83, [%r6+100];
	ld.shared.f32 	%f84, [%r9+3200];
	fma.rn.f32 	%f85, %f83, %f84, %f82;
	ld.shared.f32 	%f86, [%r6+104];
	ld.shared.f32 	%f87, [%r9+3328];
	fma.rn.f32 	%f88, %f86, %f87, %f85;
	ld.shared.f32 	%f89, [%r6+108];
	ld.shared.f32 	%f90, [%r9+3456];
	fma.rn.f32 	%f91, %f89, %f90, %f88;
	ld.shared.f32 	%f92, [%r6+112];
	ld.shared.f32 	%f93, [%r9+3584];
	fma.rn.f32 	%f94, %f92, %f93, %f91;
	ld.shared.f32 	%f95, [%r6+116];
	ld.shared.f32 	%f96, [%r9+3712];
	fma.rn.f32 	%f97, %f95, %f96, %f94;
	ld.shared.f32 	%f98, [%r6+120];
	ld.shared.f32 	%f99, [%r9+3840];
	fma.rn.f32 	%f100, %f98, %f99, %f97;
	ld.shared.f32 	%f101, [%r6+124];
	ld.shared.f32 	%f102, [%r9+3968];
	fma.rn.f32 	%f104, %f101, %f102, %f100;
	bar.sync 	0;
	add.s32 	%r29, %r29, 1;
	cvt.rn.f64.u32 	%fd4, %r29;
	setp.gt.f64 	%p6, %fd1, %fd4;
	@%p6 bra 	$L__BB0_2;
$L__BB0_5:
	cvta.to.global.u64 	%rd10, %rd5;
	mad.lo.s32 	%r28, %r14, %r2, %r4;
	mul.wide.s32 	%rd11, %r28, 4;
	add.s64 	%rd12, %rd10, %rd11;
	st.global.f32 	[%rd12], %f104;
	ret;

}


// ===== COMPILED SASS (sm_100) =====

	.target	sm_100

	.elftype	@"ET_EXEC"


//--------------------- .note.nv.tkinfo           --------------------------
	.section	.note.nv.tkinfo,"",@"SHT_NOTE"
	.sectionflags	@"SHF_NOTE_NV_TKINFO"
	.tkinfo
        /*0018*/ 	.word	0x00000002
        /*0030*/ 	.string	""
        /*0030*/ 	.string	"ptxas"
        /*0030*/ 	.string	"Cuda compilation tools, release 13.0, V13.0.88"
        /*0030*/ 	.string	"Build cuda_13.0.r13.0/compiler.36424714_0"
        /*0030*/ 	.string	"-arch sm_100 -m 64 "



//--------------------- .note.nv.cuinfo           --------------------------
	.section	.note.nv.cuinfo,"",@"SHT_NOTE"
	.sectionflags	@"SHF_NOTE_NV_CUINFO"
        /*0018*/ 	.short	0x0002
        /*001a*/ 	.short	0x0064
        /*001c*/ 	.short	0x0082
	.zero		2


//--------------------- .nv.info                  --------------------------
	.section	.nv.info,"",@"SHT_CUDA_INFO"
	.align	4


	//----- nvinfo : EIATTR_REGCOUNT
	.align		4
        /*0000*/ 	.byte	0x04, 0x2f
        /*0002*/ 	.short	(.L_1 - .L_0)
	.align		4
.L_0:
        /*0004*/ 	.word	index@(_Z21MatrixMulKernelSharedPfS_S_iii)
        /*0008*/ 	.word	0x00000020


	//----- nvinfo : EIATTR_FRAME_SIZE
	.align		4
.L_1:
        /*000c*/ 	.byte	0x04, 0x11
        /*000e*/ 	.short	(.L_3 - .L_2)
	.align		4
.L_2:
        /*0010*/ 	.word	index@(_Z21MatrixMulKernelSharedPfS_S_iii)
        /*0014*/ 	.word	0x00000000


	//----- nvinfo : EIATTR_MIN_STACK_SIZE
	.align		4
.L_3:
        /*0018*/ 	.byte	0x04, 0x12
        /*001a*/ 	.short	(.L_5 - .L_4)
	.align		4
.L_4:
        /*001c*/ 	.word	index@(_Z21MatrixMulKernelSharedPfS_S_iii)
        /*0020*/ 	.word	0x00000000
.L_5:


//--------------------- .nv.compat                --------------------------
	.section	.nv.compat,"",@"SHT_CUDA_COMPAT_INFO"
	.align	4
        /*0000*/ 	.byte	0x02, 0x09, 0x00, 0x00, 0x02, 0x02, 0x01, 0x00, 0x02, 0x05, 0x05, 0x00, 0x03, 0x07, 0x01, 0x01
        /*0010*/ 	.byte	0x02, 0x03, 0x00, 0x00, 0x02, 0x06, 0x01, 0x00, 0x04, 0x0b, 0x08, 0x00, 0x01, 0x00, 0x00, 0x00
        /*0020*/ 	.byte	0x00, 0x00, 0x00, 0x00


//--------------------- .nv.info._Z21MatrixMulKernelSharedPfS_S_iii --------------------------
	.section	.nv.info._Z21MatrixMulKernelSharedPfS_S_iii,"",@"SHT_CUDA_INFO"
	.sectionflags	@""
	.align	4


	//----- nvinfo : EIATTR_CUDA_API_VERSION
	.align		4
        /*0000*/ 	.byte	0x04, 0x37
        /*0002*/ 	.short	(.L_7 - .L_6)
.L_6:
        /*0004*/ 	.word	0x00000082


	//----- nvinfo : EIATTR_KPARAM_INFO
	.align		4
.L_7:
        /*0008*/ 	.byte	0x04, 0x17
        /*000a*/ 	.short	(.L_9 - .L_8)
.L_8:
        /*000c*/ 	.word	0x00000000
        /*0010*/ 	.short	0x0005
        /*0012*/ 	.short	0x0020
        /*0014*/ 	.byte	0x00, 0xf0, 0x11, 0x00


	//----- nvinfo : EIATTR_KPARAM_INFO
	.align		4
.L_9:
        /*0018*/ 	.byte	0x04, 0x17
        /*001a*/ 	.short	(.L_11 - .L_10)
.L_10:
        /*001c*/ 	.word	0x00000000
        /*0020*/ 	.short	0x0004
        /*0022*/ 	.short	0x001c
        /*0024*/ 	.byte	0x00, 0xf0, 0x11, 0x00


	//----- nvinfo : EIATTR_KPARAM_INFO
	.align		4
.L_11:
        /*0028*/ 	.byte	0x04, 0x17
        /*002a*/ 	.short	(.L_13 - .L_12)
.L_12:
        /*002c*/ 	.word	0x00000000
        /*0030*/ 	.short	0x0003
        /*0032*/ 	.short	0x0018
        /*0034*/ 	.byte	0x00, 0xf0, 0x11, 0x00


	//----- nvinfo : EIATTR_KPARAM_INFO
	.align		4
.L_13:
        /*0038*/ 	.byte	0x04, 0x17
        /*003a*/ 	.short	(.L_15 - .L_14)
.L_14:
        /*003c*/ 	.word	0x00000000
        /*0040*/ 	.short	0x0002
        /*0042*/ 	.short	0x0010
        /*0044*/ 	.byte	0x00, 0xf5, 0x21, 0x00


	//----- nvinfo : EIATTR_KPARAM_INFO
	.align		4
.L_15:
        /*0048*/ 	.byte	0x04, 0x17
        /*004a*/ 	.short	(.L_17 - .L_16)
.L_16:
        /*004c*/ 	.word	0x00000000
        /*0050*/ 	.short	0x0001
        /*0052*/ 	.short	0x0008
        /*0054*/ 	.byte	0x00, 0xf5, 0x21, 0x00


	//----- nvinfo : EIATTR_KPARAM_INFO
	.align		4
.L_17:
        /*0058*/ 	.byte	0x04, 0x17
        /*005a*/ 	.short	(.L_19 - .L_18)
.L_18:
        /*005c*/ 	.word	0x00000000
        /*0060*/ 	.short	0x0000
        /*0062*/ 	.short	0x0000
        /*0064*/ 	.byte	0x00, 0xf5, 0x21, 0x00


	//----- nvinfo : EIATTR_SPARSE_MMA_MASK
	.align		4
.L_19:
        /*0068*/ 	.byte	0x03, 0x50
        /*006a*/ 	.short	0x0000


	//----- nvinfo : EIATTR_MAXREG_COUNT
	.align		4
        /*006c*/ 	.byte	0x03, 0x1b
        /*006e*/ 	.short	0x00ff


	//----- nvinfo : EIATTR_NUM_BARRIERS
	.align		4
        /*0070*/ 	.byte	0x02, 0x4c
        /*0072*/ 	.byte	0x01
	.zero		1


	//----- nvinfo : EIATTR_MERCURY_ISA_VERSION
	.align		4
        /*0074*/ 	.byte	0x03, 0x5f
        /*0076*/ 	.short	0x0101


	//----- nvinfo : EIATTR_VRC_CTA_INIT_COUNT
	.align		4
        /*0078*/ 	.byte	0x02, 0x4a
	.zero		1
	.zero		1


	//----- nvinfo : EIATTR_EXIT_INSTR_OFFSETS
	.align		4
        /*007c*/ 	.byte	0x04, 0x1c
        /*007e*/ 	.short	(.L_21 - .L_20)


	//   ....[0]....
.L_20:
        /*0080*/ 	.word	0x00000800


	//----- nvinfo : EIATTR_CBANK_PARAM_SIZE
	.align		4
.L_21:
        /*0084*/ 	.byte	0x03, 0x19
        /*0086*/ 	.short	0x0024


	//----- nvinfo : EIATTR_PARAM_CBANK
	.align		4
        /*0088*/ 	.byte	0x04, 0x0a
        /*008a*/ 	.short	(.L_23 - .L_22)
	.align		4
.L_22:
        /*008c*/ 	.word	index@(.nv.constant0._Z21MatrixMulKernelSharedPfS_S_iii)
        /*0090*/ 	.short	0x0380
        /*0092*/ 	.short	0x0024


	//----- nvinfo : EIATTR_SW_WAR
	.align		4
.L_23:
        /*0094*/ 	.byte	0x04, 0x36
        /*0096*/ 	.short	(.L_25 - .L_24)
.L_24:
        /*0098*/ 	.word	0x00000008
.L_25:


//--------------------- .nv.callgraph             --------------------------
	.section	.nv.callgraph,"",@"SHT_CUDA_CALLGRAPH"
	.align	4
	.sectionentsize	8
	.align		4
        /*0000*/ 	.word	0x00000000
	.align		4
        /*0004*/ 	.word	0xffffffff
	.align		4
        /*0008*/ 	.word	0x00000000
	.align		4
        /*000c*/ 	.word	0xfffffffe
	.align		4
        /*0010*/ 	.word	0x00000000
	.align		4
        /*0014*/ 	.word	0xfffffffd
	.align		4
        /*0018*/ 	.word	0x00000000
	.align		4
        /*001c*/ 	.word	0xfffffffc


//--------------------- .text._Z21MatrixMulKernelSharedPfS_S_iii --------------------------
	.section	.text._Z21MatrixMulKernelSharedPfS_S_iii,"ax",@progbits
	.align	128
        .global         _Z21MatrixMulKernelSharedPfS_S_iii
        .type           _Z21MatrixMulKernelSharedPfS_S_iii,@function
        .size           _Z21MatrixMulKernelSharedPfS_S_iii,(.L_x_3 - _Z21MatrixMulKernelSharedPfS_S_iii)
        .other          _Z21MatrixMulKernelSharedPfS_S_iii,@"STO_CUDA_ENTRY STV_DEFAULT"
_Z21MatrixMulKernelSharedPfS_S_iii:
.text._Z21MatrixMulKernelSharedPfS_S_iii:
[----:B------:R-:W-:Y:S01]  /*0000*/  LDC R1, c[0x0][0x37c] ;  /* 0x0000df00ff017b82 */ /* 0x000fe20000000800 */
[----:B------:R-:W0:Y:S01]  /*0010*/  LDCU UR7, c[0x0][0x39c] ;  /* 0x00007380ff0777ac */ /* 0x000e220008000800 */
[----:B------:R-:W1:Y:S06]  /*0020*/  S2R R0, SR_TID.X ;  /* 0x0000000000007919 */ /* 0x000e6c0000002100 */
[----:B------:R-:W1:Y:S01]  /*0030*/  LDC R17, c[0x0][0x360] ;  /* 0x0000d800ff117b82 */ /* 0x000e620000000800 */
[----:B------:R-:W-:Y:S01]  /*0040*/  MOV R21, RZ ;  /* 0x000000ff00157202 */ /* 0x000fe20000000f00 */
[----:B------:R-:W2:Y:S01]  /*0050*/  LDCU.64 UR8, c[0x0][0x358] ;  /* 0x00006b00ff0877ac */ /* 0x000ea20008000a00 */
[----:B------:R-:W3:Y:S05]  /*0060*/  S2R R4, SR_TID.Y ;  /* 0x0000000000047919 */ /* 0x000eea0000002200 */
[----:B------:R-:W1:Y:S01]  /*0070*/  S2UR UR4, SR_CTAID.X ;  /* 0x00000000000479c3 */ /* 0x000e620000002500 */
[----:B0-----:R-:W0:Y:S07]  /*0080*/  I2F.F64 R2, UR7 ;  /* 0x0000000700027d12 */ /* 0x001e2e0008201c00 */
[----:B------:R-:W3:Y:S08]  /*0090*/  S2UR UR5, SR_CTAID.Y ;  /* 0x00000000000579c3 */ /* 0x000ef00000002600 */
[----:B------:R-:W3:Y:S01]  /*00a0*/  LDC R7, c[0x0][0x364] ;  /* 0x0000d900ff077b82 */ /* 0x000ee20000000800 */
[----:B0-----:R-:W-:Y:S01]  /*00b0*/  DMUL R2, R2, 0.03125 ;  /* 0x3fa0000002027828 */ /* 0x001fe20000000000 */
[----:B-1----:R-:W-:-:S05]  /*00c0*/  IMAD R17, R17, UR4, R0 ;  /* 0x0000000411117c24 */ /* 0x002fca000f8e0200 */
[----:B------:R-:W0:Y:S01]  /*00d0*/  FRND.F64.CEIL R18, R2 ;  /* 0x0000000200127313 */ /* 0x000e220000309800 */
[----:B---3--:R-:W-:Y:S01]  /*00e0*/  IMAD R7, R7, UR5, R4 ;  /* 0x0000000507077c24 */ /* 0x008fe2000f8e0204 */
[----:B0-----:R-:W-:-:S14]  /*00f0*/  DSETP.GT.AND P0, PT, R18, RZ, PT ;  /* 0x000000ff1200722a */ /* 0x001fdc0003f04000 */
[----:B--2---:R-:W-:Y:S05]  /*0100*/  @!P0 BRA `(.L_x_0) ;  /* 0x0000000400a88947 */ /* 0x004fea0003800000 */
[----:B------:R-:W0:Y:S01]  /*0110*/  S2UR UR6, SR_CgaCtaId ;  /* 0x00000000000679c3 */ /* 0x000e220000008800 */
[----:B------:R-:W1:Y:S01]  /*0120*/  LDCU UR10, c[0x0][0x3a0] ;  /* 0x00007400ff0a77ac */ /* 0x000e620008000800 */
[----:B------:R-:W-:Y:S01]  /*0130*/  IMAD R16, R17, UR7, R0 ;  /* 0x0000000711107c24 */ /* 0x000fe2000f8e0200 */
[----:B------:R-:W-:Y:S01]  /*0140*/  MOV R21, RZ ;  /* 0x000000ff00157202 */ /* 0x000fe20000000f00 */
[----:B------:R-:W2:Y:S01]  /*0150*/  LDCU UR11, c[0x0][0x398] ;  /* 0x00007300ff0b77ac */ /* 0x000ea20008000800 */
[----:B------:R-:W-:Y:S01]  /*0160*/  MOV R5, RZ ;  /* 0x000000ff00057202 */ /* 0x000fe20000000f00 */
[----:B------:R-:W-:Y:S02]  /*0170*/  UMOV UR4, 0x400 ;  /* 0x0000040000047882 */ /* 0x000fe40000000000 */
[----:B------:R-:W-:Y:S01]  /*0180*/  UIADD3 UR5, UPT, UPT, UR4, 0x1000, URZ ;  /* 0x0000100004057890 */ /* 0x000fe2000fffe0ff */
[----:B-1----:R-:W-:-:S04]  /*0190*/  ISETP.GE.AND P0, PT, R7, UR10, PT ;  /* 0x0000000a07007c0c */ /* 0x002fc8000bf06270 */
[----:B--2---:R-:W-:Y:S01]  /*01a0*/  ISETP.LT.AND P0, PT, R17, UR11, !P0 ;  /* 0x0000000b11007c0c */ /* 0x004fe2000c701270 */
[----:B0-----:R-:W-:Y:S02]  /*01b0*/  ULEA UR4, UR6, UR4, 0x18 ;  /* 0x0000000406047291 */ /* 0x001fe4000f8ec0ff */
[----:B------:R-:W-:-:S04]  /*01c0*/  ULEA UR5, UR6, UR5, 0x18 ;  /* 0x0000000506057291 */ /* 0x000fc8000f8ec0ff */
[----:B------:R-:W-:Y:S02]  /*01d0*/  LEA R6, R0, UR4, 0x7 ;  /* 0x0000000400067c11 */ /* 0x000fe4000f8e38ff */
[C---:B------:R-:W-:Y:S02]  /*01e0*/  LEA R3, R4.reuse, UR5, 0x2 ;  /* 0x0000000504037c11 */ /* 0x040fe4000f8e10ff */
[----:B------:R-:W-:Y:S02]  /*01f0*/  LEA R4, R4, R6, 0x2 ;  /* 0x0000000604047211 */ /* 0x000fe400078e10ff */
[----:B------:R-:W-:-:S07]  /*0200*/  LEA R2, R0, R3, 0x7 ;  /* 0x0000000300027211 */ /* 0x000fce00078e38ff */
.L_x_1:
[----:B------:R-:W0:Y:S01]  /*0210*/  @P0 LDC R27, c[0x0][0x3a0] ;  /* 0x0000e800ff1b0b82 */ /* 0x000e220000000800 */
[C---:B------:R-:W-:Y:S02]  /*0220*/  @P0 LEA R12, R5.reuse, R0, 0x5 ;  /* 0x00000000050c0211 */ /* 0x040fe400078e28ff */
[----:B------:R-:W-:-:S05]  /*0230*/  @P0 LEA R13, R5, R16, 0x5 ;  /* 0x00000010050d0211 */ /* 0x000fca00078e28ff */
[----:B------:R-:W1:Y:S08]  /*0240*/  LDC.64 R10, c[0x0][0x380] ;  /* 0x0000e000ff0a7b82 */ /* 0x000e700000000a00 */
[----:B------:R-:W2:Y:S01]  /*0250*/  LDC.64 R8, c[0x0][0x388] ;  /* 0x0000e200ff087b82 */ /* 0x000ea20000000a00 */
[----:B0-----:R-:W-:Y:S02]  /*0260*/  @P0 IMAD R27, R12, R27, R7 ;  /* 0x0000001b0c1b0224 */ /* 0x001fe400078e0207 */
[----:B-1----:R-:W-:-:S05]  /*0270*/  @P0 IMAD.WIDE R10, R13, 0x4, R10 ;  /* 0x000000040d0a0825 */ /* 0x002fca00078e020a */
[----:B------:R-:W3:Y:S01]  /*0280*/  @P0 LDG.E R29, desc[UR8][R10.64] ;  /* 0x000000080a1d0981 */ /* 0x000ee2000c1e1900 */
[----:B--2---:R-:W-:-:S06]  /*0290*/  @P0 IMAD.WIDE R26, R27, 0x4, R8 ;  /* 0x000000041b1a0825 */ /* 0x004fcc00078e0208 */
[----:B------:R-:W2:Y:S01]  /*02a0*/  @P0 LDG.E R27, desc[UR8][R26.64] ;  /* 0x000000081a1b0981 */ /* 0x000ea2000c1e1900 */
[----:B------:R-:W-:-:S03]  /*02b0*/  IADD3 R5, PT, PT, R5, 0x1, RZ ;  /* 0x0000000105057810 */ /* 0x000fc60007ffe0ff */
[----:B---3--:R-:W-:Y:S04]  /*02c0*/  @P0 STS [R4], R29 ;  /* 0x0000001d04000388 */ /* 0x008fe80000000800 */
[----:B--2---:R-:W-:Y:S01]  /*02d0*/  @P0 STS [R2], R27 ;  /* 0x0000001b02000388 */ /* 0x004fe20000000800 */
[----:B------:R-:W-:Y:S06]  /*02e0*/  BAR.SYNC.DEFER_BLOCKING 0x0 ;  /* 0x0000000000007b1d */ /* 0x000fec0000010000 */
[----:B------:R-:W-:Y:S04]  /*02f0*/  LDS R24, [R3] ;  /* 0x0000000003187984 */ /* 0x000fe80000000800 */
[----:B------:R-:W0:Y:S04]  /*0300*/  LDS.128 R12, [R6] ;  /* 0x00000000060c7984 */ /* 0x000e280000000c00 */
[----:B------:R-:W1:Y:S04]  /*0310*/  LDS R28, [R3+0x80] ;  /* 0x00008000031c7984 */ /* 0x000e680000000800 */
[----:B------:R-:W2:Y:S04]  /*0320*/  LDS R23, [R3+0x100] ;  /* 0x0001000003177984 */ /* 0x000ea80000000800 */
[----:B------:R-:W3:Y:S04]  /*0330*/  LDS R22, [R3+0x180] ;  /* 0x0001800003167984 */ /* 0x000ee80000000800 */
[----:B------:R-:W-:Y:S04]  /*0340*/  LDS R25, [R3+0x200] ;  /* 0x0002000003197984 */ /* 0x000fe80000000800 */
[----:B------:R-:W4:Y:S04]  /*0350*/  LDS.128 R8, [R6+0x10] ;  /* 0x0000100006087984 */ /* 0x000f280000000c00 */
[----:B------:R-:W5:Y:S04]  /*0360*/  LDS R20, [R3+0x280] ;  /* 0x0002800003147984 */ /* 0x000f680000000800 */
[----:B------:R-:W-:Y:S01]  /*0370*/  LDS R26, [R3+0x580] ;  /* 0x00058000031a7984 */ /* 0x000fe20000000800 */
[----:B0-----:R-:W-:-:S03]  /*0380*/  FFMA R12, R12, R24, R21 ;  /* 0x000000180c0c7223 */ /* 0x001fc60000000015 */
[----:B------:R-:W0:Y:S04]  /*0390*/  LDS R21, [R3+0x300] ;  /* 0x0003000003157984 */ /* 0x000e280000000800 */
[----:B------:R-:W0:Y:S01]  /*03a0*/  LDS R24, [R3+0x380] ;  /* 0x0003800003187984 */ /* 0x000e220000000800 */
[----:B-1----:R-:W-:-:S04]  /*03b0*/  FFMA R12, R28, R13, R12 ;  /* 0x0000000d1c0c7223 */ /* 0x002fc8000000000c */
[----:B--2---:R-:W-:-:S04]  /*03c0*/  FFMA R23, R23, R14, R12 ;  /* 0x0000000e17177223 */ /* 0x004fc8000000000c */
[----:B---3--:R-:W-:Y:S02]  /*03d0*/  FFMA R27, R22, R15, R23 ;  /* 0x0000000f161b7223 */ /* 0x008fe40000000017 */
[----:B------:R-:W-:Y:S04]  /*03e0*/  LDS R23, [R3+0x400] ;  /* 0x0004000003177984 */ /* 0x000fe80000000800 */
[----:B------:R-:W1:Y:S01]  /*03f0*/  LDS.128 R12, [R6+0x20] ;  /* 0x00002000060c7984 */ /* 0x000e620000000c00 */
[----:B----4-:R-:W-:-:S03]  /*0400*/  FFMA R27, R8, R25, R27 ;  /* 0x00000019081b7223 */ /* 0x010fc6000000001b */
[----:B------:R-:W2:Y:S01]  /*0410*/  LDS R22, [R3+0x480] ;  /* 0x0004800003167984 */ /* 0x000ea20000000800 */
[----:B-----5:R-:W-:-:S03]  /*0420*/  FFMA R20, R20, R9, R27 ;  /* 0x0000000914147223 */ /* 0x020fc6000000001b */
[----:B------:R-:W3:Y:S01]  /*0430*/  LDS R25, [R3+0x500] ;  /* 0x0005000003197984 */ /* 0x000ee20000000800 */
[----:B0-----:R-:W-:-:S03]  /*0440*/  FFMA R21, R21, R10, R20 ;  /* 0x0000000a15157223 */ /* 0x001fc60000000014 */
[----:B------:R-:W-:Y:S01]  /*0450*/  LDS R20, [R3+0x680] ;  /* 0x0006800003147984 */ /* 0x000fe20000000800 */
[----:B------:R-:W-:-:S03]  /*0460*/  FFMA R27, R24, R11, R21 ;  /* 0x0000000b181b7223 */ /* 0x000fc60000000015 */
[----:B------:R-:W-:Y:S04]  /*0470*/  LDS R21, [R3+0x600] ;  /* 0x0006000003157984 */ /* 0x000fe80000000800 */
[----:B------:R-:W0:Y:S04]  /*0480*/  LDS.128 R8, [R6+0x30] ;  /* 0x0000300006087984 */ /* 0x000e280000000c00 */
[----:B------:R-:W-:Y:S01]  /*0490*/  LDS R24, [R3+0x780] ;  /* 0x0007800003187984 */ /* 0x000fe20000000800 */
[----:B-1----:R-:W-:-:S03]  /*04a0*/  FFMA R27, R12, R23, R27 ;  /* 0x000000170c1b7223 */ /* 0x002fc6000000001b */
[----:B------:R-:W1:Y:S01]  /*04b0*/  LDS R23, [R3+0x700] ;  /* 0x0007000003177984 */ /* 0x000e620000000800 */
[----:B--2---:R-:W-:-:S04]  /*04c0*/  FFMA R22, R22, R13, R27 ;  /* 0x0000000d16167223 */ /* 0x004fc8000000001b */
[----:B---3--:R-:W-:Y:S02]  /*04d0*/  FFMA R25, R25, R14, R22 ;  /* 0x0000000e19197223 */ /* 0x008fe40000000016 */
[----:B------:R-:W-:Y:S02]  /*04e0*/  LDS R22, [R3+0x880] ;  /* 0x0008800003167984 */ /* 0x000fe40000000800 */
[----:B------:R-:W-:Y:S02]  /*04f0*/  FFMA R27, R26, R15, R25 ;  /* 0x0000000f1a1b7223 */ /* 0x000fe40000000019 */
[----:B------:R-:W-:Y:S04]  /*0500*/  LDS R25, [R3+0x800] ;  /* 0x0008000003197984 */ /* 0x000fe80000000800 */
[----:B------:R-:W2:Y:S04]  /*0510*/  LDS.128 R12, [R6+0x40] ;  /* 0x00004000060c7984 */ /* 0x000ea80000000c00 */
[----:B------:R-:W-:Y:S01]  /*0520*/  LDS R26, [R3+0x980] ;  /* 0x00098000031a7984 */ /* 0x000fe20000000800 */
[----:B0-----:R-:W-:-:S03]  /*0530*/  FFMA R27, R8, R21, R27 ;  /* 0x00000015081b7223 */ /* 0x001fc6000000001b */
[----:B------:R-:W0:Y:S01]  /*0540*/  LDS R21, [R3+0x900] ;  /* 0x0009000003157984 */ /* 0x000e220000000800 */
[----:B------:R-:W-:-:S04]  /*0550*/  FFMA R20, R20, R9, R27 ;  /* 0x0000000914147223 */ /* 0x000fc8000000001b */
[----:B-1----:R-:W-:Y:S02]  /*0560*/  FFMA R23, R23, R10, R20 ;  /* 0x0000000a17177223 */ /* 0x002fe40000000014 */
[----:B------:R-:W-:Y:S02]  /*0570*/  LDS R20, [R3+0xa80] ;  /* 0x000a800003147984 */ /* 0x000fe40000000800 */
[----:B------:R-:W-:Y:S02]  /*0580*/  FFMA R27, R24, R11, R23 ;  /* 0x0000000b181b7223 */ /* 0x000fe40000000017 */
[----:B------:R-:W-:Y:S04]  /*0590*/  LDS R23, [R3+0xa00] ;  /* 0x000a000003177984 */ /* 0x000fe80000000800 */
[----:B------:R-:W1:Y:S04]  /*05a0*/  LDS.128 R8, [R6+0x50] ;  /* 0x0000500006087984 */ /* 0x000e680000000c00 */
[----:B------:R-:W-:Y:S01]  /*05b0*/  LDS R24, [R3+0xc80] ;  /* 0x000c800003187984 */ /* 0x000fe20000000800 */
[----:B--2---:R-:W-:-:S03]  /*05c0*/  FFMA R27, R12, R25, R27 ;  /* 0x000000190c1b7223 */ /* 0x004fc6000000001b */
[----:B------:R-:W2:Y:S01]  /*05d0*/  LDS R25, [R3+0xb00] ;  /* 0x000b000003197984 */ /* 0x000ea20000000800 */
[----:B------:R-:W-:-:S03]  /*05e0*/  FFMA R12, R22, R13, R27 ;  /* 0x0000000d160c7223 */ /* 0x000fc6000000001b */
[----:B------:R-:W3:Y:S01]  /*05f0*/  LDS R22, [R3+0xb80] ;  /* 0x000b800003167984 */ /* 0x000ee20000000800 */
[----:B0-----:R-:W-:-:S04]  /*0600*/  FFMA R21, R21, R14, R12 ;  /* 0x0000000e15157223 */ /* 0x001fc8000000000c */
[----:B------:R-:W-:Y:S02]  /*0610*/  FFMA R27, R26, R15, R21 ;  /* 0x0000000f1a1b7223 */ /* 0x000fe40000000015 */
[----:B------:R-:W-:Y:S04]  /*0620*/  LDS R21, [R3+0xc00] ;  /* 0x000c000003157984 */ /* 0x000fe80000000800 */
[----:B------:R-:W0:Y:S04]  /*0630*/  LDS.128 R12, [R6+0x60] ;  /* 0x00006000060c7984 */ /* 0x000e280000000c00 */
[----:B------:R-:W-:Y:S01]  /*0640*/  LDS R26, [R3+0xf80] ;  /* 0x000f8000031a7984 */ /* 0x000fe20000000800 */
[----:B-1----:R-:W-:-:S04]  /*0650*/  FFMA R23, R8, R23, R27 ;  /* 0x0000001708177223 */ /* 0x002fc8000000001b */
[----:B------:R-:W-:Y:S02]  /*0660*/  FFMA R20, R20, R9, R23 ;  /* 0x0000000914147223 */ /* 0x000fe40000000017 */
[----:B------:R-:W1:Y:S02]  /*0670*/  LDS R23, [R3+0xd00] ;  /* 0x000d000003177984 */ /* 0x000e640000000800 */
[----:B--2---:R-:W-:Y:S02]  /*0680*/  FFMA R25, R25, R10, R20 ;  /* 0x0000000a19197223 */ /* 0x004fe40000000014 */
[----:B------:R-:W2:Y:S02]  /*0690*/  LDS R20, [R3+0xd80] ;  /* 0x000d800003147984 */ /* 0x000ea40000000800 */
[----:B---3--:R-:W-:Y:S02]  /*06a0*/  FFMA R27, R22, R11, R25 ;  /* 0x0000000b161b7223 */ /* 0x008fe40000000019 */
[----:B------:R-:W-:Y:S04]  /*06b0*/  LDS R25, [R3+0xe00] ;  /* 0x000e000003197984 */ /* 0x000fe80000000800 */
[----:B------:R-:W3:Y:S04]  /*06c0*/  LDS.128 R8, [R6+0x70] ;  /* 0x0000700006087984 */ /* 0x000ee80000000c00 */
[----:B------:R-:W4:Y:S01]  /*06d0*/  LDS R22, [R3+0xe80] ;  /* 0x000e800003167984 */ /* 0x000f220000000800 */
[----:B0-----:R-:W-:-:S03]  /*06e0*/  FFMA R27, R12, R21, R27 ;  /* 0x000000150c1b7223 */ /* 0x001fc6000000001b */
[----:B------:R-:W0:Y:S01]  /*06f0*/  LDS R21, [R3+0xf00] ;  /* 0x000f000003157984 */ /* 0x000e220000000800 */
[----:B------:R-:W-:Y:S02]  /*0700*/  FFMA R24, R24, R13, R27 ;  /* 0x0000000d18187223 */ /* 0x000fe4000000001b */
[----:B------:R-:W5:Y:S02]  /*0710*/  I2F.F64.U32 R12, R5 ;  /* 0x00000005000c7312 */ /* 0x000f640000201800 */
[----:B-1----:R-:W-:-:S04]  /*0720*/  FFMA R23, R23, R14, R24 ;  /* 0x0000000e17177223 */ /* 0x002fc80000000018 */
[----:B--2---:R-:W-:Y:S01]  /*0730*/  FFMA R15, R20, R15, R23 ;  /* 0x0000000f140f7223 */ /* 0x004fe20000000017 */
[----:B------:R-:W-:Y:S06]  /*0740*/  BAR.SYNC.DEFER_BLOCKING 0x0 ;  /* 0x0000000000007b1d */ /* 0x000fec0000010000 */
[----:B-----5:R-:W-:Y:S01]  /*0750*/  DSETP.GT.AND P1, PT, R18, R12, PT ;  /* 0x0000000c1200722a */ /* 0x020fe20003f24000 */
[----:B---3--:R-:W-:-:S04]  /*0760*/  FFMA R15, R8, R25, R15 ;  /* 0x00000019080f7223 */ /* 0x008fc8000000000f */
[----:B----4-:R-:W-:-:S04]  /*0770*/  FFMA R22, R22, R9, R15 ;  /* 0x0000000916167223 */ /* 0x010fc8000000000f */
[----:B0-----:R-:W-:-:S04]  /*0780*/  FFMA R21, R21, R10, R22 ;  /* 0x0000000a15157223 */ /* 0x001fc80000000016 */
[----:B------:R-:W-:Y:S01]  /*0790*/  FFMA R21, R26, R11, R21 ;  /* 0x0000000b1a157223 */ /* 0x000fe20000000015 */
[----:B------:R-:W-:Y:S06]  /*07a0*/  @P1 BRA `(.L_x_1) ;  /* 0xfffffff800981947 */ /* 0x000fec000383ffff */
.L_x_0:
[----:B------:R-:W0:Y:S01]  /*07b0*/  LDC.64 R2, c[0x0][0x390] ;  /* 0x0000e400ff027b82 */ /* 0x000e220000000a00 */
[----:B------:R-:W1:Y:S02]  /*07c0*/  LDCU UR4, c[0x0][0x3a0] ;  /* 0x00007400ff0477ac */ /* 0x000e640008000800 */
[----:B-1----:R-:W-:-:S04]  /*07d0*/  IMAD R7, R17, UR4, R7 ;  /* 0x0000000411077c24 */ /* 0x002fc8000f8e0207 */
[----:B0-----:R-:W-:-:S05]  /*07e0*/  IMAD.WIDE R2, R7, 0x4, R2 ;  /* 0x0000000407027825 */ /* 0x001fca00078e0202 */
[----:B------:R-:W-:Y:S01]  /*07f0*/  STG.E desc[UR8][R2.64], R21 ;  /* 0x0000001502007986 */ /* 0x000fe2000c101908 */
[----:B------:R-:W-:Y:S05]  /*0800*/  EXIT ;  /* 0x000000000000794d */ /* 0x000fea0003800000 */
.L_x_2:
[----:B------:R-:W-:-:S00]  /*0810*/  BRA `(.L_x_2) ;  /* 0xfffffffc00fc7947 */ /* 0x000fc0000383ffff */
[----:B------:R-:W-:-:S00]  /*0820*/  NOP ;  /* 0x0000000000007918 */ /* 0x000fc00000000000 */
        /* <DEDUP_REMOVED lines=13> */
.L_x_3:


//--------------------- .nv.shared._Z21MatrixMulKernelSharedPfS_S_iii --------------------------
	.section	.nv.shared._Z21MatrixMulKernelSharedPfS_S_iii,"aw",@nobits
	.sectionflags	@""
	.align	4
.nv.shared._Z21MatrixMulKernelSharedPfS_S_iii:
	.zero		9216


//--------------------- .nv.shared.reserved.0     --------------------------
	.section	.nv.shared.reserved.0,"aw",@nobits
	.weak		__nv_reservedSMEM_offset_0_alias
	.size		__nv_reservedSMEM_offset_0_alias, 0, 64
	.other		__nv_reservedSMEM_offset_0_alias,@"STO_CUDA_RESERVED_SHARED STV_DEFAULT"
__nv_reservedSMEM_offset_0_alias:
	.zero		0
	.zero		64


//--------------------- .nv.constant0._Z21MatrixMulKernelSharedPfS_S_iii --------------------------
	.section	.nv.constant0._Z21MatrixMulKernelSharedPfS_S_iii,"a",@progbits
	.sectionflags	@""
	.align	4
.nv.constant0._Z21MatrixMulKernelSharedPfS_S_iii:
	.zero		932


//--------------------- SYMBOLS --------------------------

	.type		.nv.reservedSmem.offset0,@object
	.size		.nv.reservedSmem.offset0,0x4
	.type		.nv.reservedSmem.cap,@object
	.size		.nv.reservedSmem.cap,0x4
